//
// Generated by NVIDIA NVVM Compiler
//
// Compiler Build ID: CL-36424714
// Cuda compilation tools, release 13.0, V13.0.88
// Based on NVVM 20.0.0
//

.version 9.0
.target sm_100
.address_size 64

	// .globl	_Z13AddTwoVectorsPfS_S_

.visible .entry _Z13AddTwoVectorsPfS_S_(
	.param .u64 .ptr .align 1 _Z13AddTwoVectorsPfS_S__param_0,
	.param .u64 .ptr .align 1 _Z13AddTwoVectorsPfS_S__param_1,
	.param .u64 .ptr .align 1 _Z13AddTwoVectorsPfS_S__param_2
)
{
	.reg .b32 	%r<2>;
	.reg .b32 	%f<4>;
	.reg .b64 	%rd<11>;

	ld.param.u64 	%rd1, [_Z13AddTwoVectorsPfS_S__param_0];
	ld.param.u64 	%rd2, [_Z13AddTwoVectorsPfS_S__param_1];
	ld.param.u64 	%rd3, [_Z13AddTwoVectorsPfS_S__param_2];
	cvta.to.global.u64 	%rd4, %rd3;
	cvta.to.global.u64 	%rd5, %rd2;
	cvta.to.global.u64 	%rd6, %rd1;
	mov.u32 	%r1, %tid.x;
	mul.wide.u32 	%rd7, %r1, 4;
	add.s64 	%rd8, %rd6, %rd7;
	ld.global.f32 	%f1, [%rd8];
	add.s64 	%rd9, %rd5, %rd7;
	ld.global.f32 	%f2, [%rd9];
	add.f32 	%f3, %f1, %f2;
	add.s64 	%rd10, %rd4, %rd7;
	st.global.f32 	[%rd10], %f3;
	ret;

}


// ===== COMPILED SASS (sm_100) =====

	.target	sm_100

	.elftype	@"ET_EXEC"


//--------------------- .note.nv.tkinfo           --------------------------
	.section	.note.nv.tkinfo,"",@"SHT_NOTE"
	.sectionflags	@"SHF_NOTE_NV_TKINFO"
	.tkinfo
        /*0018*/ 	.word	0x00000002
        /*0030*/ 	.string	""
        /*0030*/ 	.string	"ptxas"
        /*0030*/ 	.string	"Cuda compilation tools, release 13.0, V13.0.88"
        /*0030*/ 	.string	"Build cuda_13.0.r13.0/compiler.36424714_0"
        /*0030*/ 	.string	"-arch sm_100 -m 64 "



//--------------------- .note.nv.cuinfo           --------------------------
	.section	.note.nv.cuinfo,"",@"SHT_NOTE"
	.sectionflags	@"SHF_NOTE_NV_CUINFO"
        /*0018*/ 	.short	0x0002
        /*001a*/ 	.short	0x0064
        /*001c*/ 	.short	0x0082
	.zero		2


//--------------------- .nv.info                  --------------------------
	.section	.nv.info,"",@"SHT_CUDA_INFO"
	.align	4


	//----- nvinfo : EIATTR_REGCOUNT
	.align		4
        /*0000*/ 	.byte	0x04, 0x2f
        /*0002*/ 	.short	(.L_1 - .L_0)
	.align		4
.L_0:
        /*0004*/ 	.word	index@(_Z13AddTwoVectorsPfS_S_)
        /*0008*/ 	.word	0x0000000c


	//----- nvinfo : EIATTR_FRAME_SIZE
	.align		4
.L_1:
        /*000c*/ 	.byte	0x04, 0x11
        /*000e*/ 	.short	(.L_3 - .L_2)
	.align		4
.L_2:
        /*0010*/ 	.word	index@(_Z13AddTwoVectorsPfS_S_)
        /*0014*/ 	.word	0x00000000


	//----- nvinfo : EIATTR_MIN_STACK_SIZE
	.align		4
.L_3:
        /*0018*/ 	.byte	0x04, 0x12
        /*001a*/ 	.short	(.L_5 - .L_4)
	.align		4
.L_4:
        /*001c*/ 	.word	index@(_Z13AddTwoVectorsPfS_S_)
        /*0020*/ 	.word	0x00000000
.L_5:


//--------------------- .nv.compat                --------------------------
	.section	.nv.compat,"",@"SHT_CUDA_COMPAT_INFO"
	.align	4
        /*0000*/ 	.byte	0x02, 0x09, 0x00, 0x00, 0x02, 0x02, 0x01, 0x00, 0x02, 0x05, 0x05, 0x00, 0x03, 0x07, 0x01, 0x01
        /*0010*/ 	.byte	0x02, 0x03, 0x00, 0x00, 0x02, 0x06, 0x01, 0x00, 0x04, 0x0b, 0x08, 0x00, 0x09, 0x00, 0x00, 0x00
        /*0020*/ 	.byte	0x00, 0x00, 0x00, 0x00


//--------------------- .nv.info._Z13AddTwoVectorsPfS_S_ --------------------------
	.section	.nv.info._Z13AddTwoVectorsPfS_S_,"",@"SHT_CUDA_INFO"
	.sectionflags	@""
	.align	4


	//----- nvinfo : EIATTR_CUDA_API_VERSION
	.align		4
        /*0000*/ 	.byte	0x04, 0x37
        /*0002*/ 	.short	(.L_7 - .L_6)
.L_6:
        /*0004*/ 	.word	0x00000082


	//----- nvinfo : EIATTR_KPARAM_INFO
	.align		4
.L_7:
        /*0008*/ 	.byte	0x04, 0x17
        /*000a*/ 	.short	(.L_9 - .L_8)
.L_8:
        /*000c*/ 	.word	0x00000000
        /*0010*/ 	.short	0x0002
        /*0012*/ 	.short	0x0010
        /*0014*/ 	.byte	0x00, 0xf5, 0x21, 0x00


	//----- nvinfo : EIATTR_KPARAM_INFO
	.align		4
.L_9:
        /*0018*/ 	.byte	0x04, 0x17
        /*001a*/ 	.short	(.L_11 - .L_10)
.L_10:
        /*001c*/ 	.word	0x00000000
        /*0020*/ 	.short	0x0001
        /*0022*/ 	.short	0x0008
        /*0024*/ 	.byte	0x00, 0xf5, 0x21, 0x00


	//----- nvinfo : EIATTR_KPARAM_INFO
	.align		4
.L_11:
        /*0028*/ 	.byte	0x04, 0x17
        /*002a*/ 	.short	(.L_13 - .L_12)
.L_12:
        /*002c*/ 	.word	0x00000000
        /*0030*/ 	.short	0x0000
        /*0032*/ 	.short	0x0000
        /*0034*/ 	.byte	0x00, 0xf5, 0x21, 0x00


	//----- nvinfo : EIATTR_SPARSE_MMA_MASK
	.align		4
.L_13:
        /*0038*/ 	.byte	0x03, 0x50
        /*003a*/ 	.short	0x0000


	//----- nvinfo : EIATTR_MAXREG_COUNT
	.align		4
        /*003c*/ 	.byte	0x03, 0x1b
        /*003e*/ 	.short	0x00ff


	//----- nvinfo : EIATTR_MERCURY_ISA_VERSION
	.align		4
        /*0040*/ 	.byte	0x03, 0x5f
        /*0042*/ 	.short	0x0101


	//----- nvinfo : EIATTR_VRC_CTA_INIT_COUNT
	.align		4
        /*0044*/ 	.byte	0x02, 0x4a
	.zero		1
	.zero		1


	//----- nvinfo : EIATTR_EXIT_INSTR_OFFSETS
	.align		4
        /*0048*/ 	.byte	0x04, 0x1c
        /*004a*/ 	.short	(.L_15 - .L_14)


	//   ....[0]....
.L_14:
        /*004c*/ 	.word	0x000000d0


	//----- nvinfo : EIATTR_CBANK_PARAM_SIZE
	.align		4
.L_15:
        /*0050*/ 	.byte	0x03, 0x19
        /*0052*/ 	.short	0x0018


	//----- nvinfo : EIATTR_PARAM_CBANK
	.align		4
        /*0054*/ 	.byte	0x04, 0x0a
        /*0056*/ 	.short	(.L_17 - .L_16)
	.align		4
.L_16:
        /*0058*/ 	.word	index@(.nv.constant0._Z13AddTwoVectorsPfS_S_)
        /*005c*/ 	.short	0x0380
        /*005e*/ 	.short	0x0018


	//----- nvinfo : EIATTR_SW_WAR
	.align		4
.L_17:
        /*0060*/ 	.byte	0x04, 0x36
        /*0062*/ 	.short	(.L_19 - .L_18)
.L_18:
        /*0064*/ 	.word	0x00000008
.L_19:


//--------------------- .nv.callgraph             --------------------------
	.section	.nv.callgraph,"",@"SHT_CUDA_CALLGRAPH"
	.align	4
	.sectionentsize	8
	.align		4
        /*0000*/ 	.word	0x00000000
	.align		4
        /*0004*/ 	.word	0xffffffff
	.align		4
        /*0008*/ 	.word	0x00000000
	.align		4
        /*000c*/ 	.word	0xfffffffe
	.align		4
        /*0010*/ 	.word	0x00000000
	.align		4
        /*0014*/ 	.word	0xfffffffd
	.align		4
        /*0018*/ 	.word	0x00000000
	.align		4
        /*001c*/ 	.word	0xfffffffc


//--------------------- .text._Z13AddTwoVectorsPfS_S_ --------------------------
	.section	.text._Z13AddTwoVectorsPfS_S_,"ax",@progbits
	.align	128
        .global         _Z13AddTwoVectorsPfS_S_
        .type           _Z13AddTwoVectorsPfS_S_,@function
        .size           _Z13AddTwoVectorsPfS_S_,(.L_x_1 - _Z13AddTwoVectorsPfS_S_)
        .other          _Z13AddTwoVectorsPfS_S_,@"STO_CUDA_ENTRY STV_DEFAULT"
_Z13AddTwoVectorsPfS_S_:
.text._Z13AddTwoVectorsPfS_S_:
[----:B------:R-:W-:Y:S01]  /*0000*/  LDC R1, c[0x0][0x37c] ;  /* 0x0000df00ff017b82 */ /* 0x000fe20000000800 */
[----:B------:R-:W0:Y:S07]  /*0010*/  S2R R9, SR_TID.X ;  /* 0x0000000000097919 */ /* 0x000e2e0000002100 */
[----:B------:R-:W0:Y:S01]  /*0020*/  LDC.64 R2, c[0x0][0x380] ;  /* 0x0000e000ff027b82 */ /* 0x000e220000000a00 */
[----:B------:R-:W1:Y:S07]  /*0030*/  LDCU.64 UR4, c[0x0][0x358] ;  /* 0x00006b00ff0477ac */ /* 0x000e6e0008000a00 */
[----:B------:R-:W2:Y:S08]  /*0040*/  LDC.64 R4, c[0x0][0x388] ;  /* 0x0000e200ff047b82 */ /* 0x000eb00000000a00 */
[----:B------:R-:W3:Y:S01]  /*0050*/  LDC.64 R6, c[0x0][0x390] ;  /* 0x0000e400ff067b82 */ /* 0x000ee20000000a00 */
[----:B0-----:R-:W-:-:S04]  /*0060*/  IMAD.WIDE.U32 R2, R9, 0x4, R2 ;  /* 0x0000000409027825 */ /* 0x001fc800078e0002 */
[C---:B--2---:R-:W-:Y:S02]  /*0070*/  IMAD.WIDE.U32 R4, R9.reuse, 0x4, R4 ;  /* 0x0000000409047825 */ /* 0x044fe400078e0004 */
[----:B-1----:R-:W2:Y:S04]  /*0080*/  LDG.E R2, desc[UR4][R2.64] ;  /* 0x0000000402027981 */ /* 0x002ea8000c1e1900 */
[----:B------:R-:W2:Y:S01]  /*0090*/  LDG.E R5, desc[UR4][R4.64] ;  /* 0x0000000404057981 */ /* 0x000ea2000c1e1900 */
[----:B---3--:R-:W-:-:S04]  /*00a0*/  IMAD.WIDE.U32 R6, R9, 0x4, R6 ;  /* 0x0000000409067825 */ /* 0x008fc800078e0006 */
[----:B--2---:R-:W-:-:S05]  /*00b0*/  FADD R9, R2, R5 ;  /* 0x0000000502097221 */ /* 0x004fca0000000000 */
[----:B------:R-:W-:Y:S01]  /*00c0*/  STG.E desc[UR4][R6.64], R9 ;  /* 0x0000000906007986 */ /* 0x000fe2000c101904 */
[----:B------:R-:W-:Y:S05]  /*00d0*/  EXIT ;  /* 0x000000000000794d */ /* 0x000fea0003800000 */
.L_x_0:
[----:B------:R-:W-:-:S00]  /*00e0*/  BRA `(.L_x_0) ;  /* 0xfffffffc00fc7947 */ /* 0x000fc0000383ffff */
[----:B------:R-:W-:-:S00]  /*00f0*/  NOP ;  /* 0x0000000000007918 */ /* 0x000fc00000000000 */
        /* <DEDUP_REMOVED lines=8> */
.L_x_1:


//--------------------- .nv.shared.reserved.0     --------------------------
	.section	.nv.shared.reserved.0,"aw",@nobits
	.weak		__nv_reservedSMEM_offset_0_alias
	.size		__nv_reservedSMEM_offset_0_alias, 0, 64
	.other		__nv_reservedSMEM_offset_0_alias,@"STO_CUDA_RESERVED_SHARED STV_DEFAULT"
__nv_reservedSMEM_offset_0_alias:
	.zero		0
	.zero		64


//--------------------- .nv.constant0._Z13AddTwoVectorsPfS_S_ --------------------------
	.section	.nv.constant0._Z13AddTwoVectorsPfS_S_,"a",@progbits
	.sectionflags	@""
	.align	4
.nv.constant0._Z13AddTwoVectorsPfS_S_:
	.zero		920


//--------------------- SYMBOLS --------------------------

	.type		.nv.reservedSmem.offset0,@object
	.size		.nv.reservedSmem.offset0,0x4
